//
// Generated by NVIDIA NVVM Compiler
//
// Compiler Build ID: CL-36424714
// Cuda compilation tools, release 13.0, V13.0.88
// Based on NVVM 20.0.0
//

.version 9.0
.target sm_100
.address_size 64

	// .globl	_Z13prefixSumCUDAPiS_i
.extern .shared .align 16 .b8 temp[];

.visible .entry _Z13prefixSumCUDAPiS_i(
	.param .u64 .ptr .align 1 _Z13prefixSumCUDAPiS_i_param_0,
	.param .u64 .ptr .align 1 _Z13prefixSumCUDAPiS_i_param_1,
	.param .u32 _Z13prefixSumCUDAPiS_i_param_2
)
{
	.reg .pred 	%p<12>;
	.reg .b32 	%r<55>;
	.reg .b64 	%rd<9>;

	ld.param.u64 	%rd3, [_Z13prefixSumCUDAPiS_i_param_0];
	ld.param.u64 	%rd4, [_Z13prefixSumCUDAPiS_i_param_1];
	ld.param.u32 	%r16, [_Z13prefixSumCUDAPiS_i_param_2];
	mov.u32 	%r1, %tid.x;
	shl.b32 	%r2, %r1, 1;
	setp.ge.s32 	%p1, %r2, %r16;
	shl.b32 	%r17, %r1, 3;
	mov.u32 	%r18, temp;
	add.s32 	%r3, %r18, %r17;
	@%p1 bra 	$L__BB0_3;
	cvta.to.global.u64 	%rd5, %rd3;
	mul.wide.u32 	%rd6, %r2, 4;
	add.s64 	%rd1, %rd5, %rd6;
	ld.global.u32 	%r19, [%rd1];
	st.shared.u32 	[%r3], %r19;
	add.s32 	%r20, %r2, 1;
	setp.ge.u32 	%p2, %r20, %r16;
	@%p2 bra 	$L__BB0_3;
	ld.global.u32 	%r21, [%rd1+4];
	st.shared.u32 	[%r3+4], %r21;
$L__BB0_3:
	bar.sync 	0;
	shr.s32 	%r50, %r16, 1;
	setp.lt.s32 	%p3, %r50, 1;
	mov.b32 	%r52, 1;
	@%p3 bra 	$L__BB0_8;
	add.s32 	%r5, %r2, 1;
	mov.b32 	%r52, 1;
$L__BB0_5:
	setp.ge.s32 	%p4, %r1, %r50;
	@%p4 bra 	$L__BB0_7;
	mul.lo.s32 	%r24, %r52, %r5;
	shl.b32 	%r25, %r24, 2;
	add.s32 	%r27, %r18, %r25;
	ld.shared.u32 	%r28, [%r27+-4];
	shl.b32 	%r29, %r52, 2;
	add.s32 	%r30, %r27, %r29;
	ld.shared.u32 	%r31, [%r30+-4];
	add.s32 	%r32, %r31, %r28;
	st.shared.u32 	[%r30+-4], %r32;
$L__BB0_7:
	shl.b32 	%r52, %r52, 1;
	bar.sync 	0;
	shr.u32 	%r9, %r50, 1;
	setp.gt.u32 	%p5, %r50, 1;
	mov.u32 	%r50, %r9;
	@%p5 bra 	$L__BB0_5;
$L__BB0_8:
	setp.ne.s32 	%p6, %r1, 0;
	@%p6 bra 	$L__BB0_10;
	shl.b32 	%r33, %r16, 2;
	add.s32 	%r35, %r18, %r33;
	mov.b32 	%r36, 0;
	st.shared.u32 	[%r35+-4], %r36;
$L__BB0_10:
	bar.sync 	0;
	setp.lt.s32 	%p7, %r16, 2;
	@%p7 bra 	$L__BB0_15;
	add.s32 	%r11, %r2, 1;
	mov.b32 	%r53, 1;
$L__BB0_12:
	shr.s32 	%r52, %r52, 1;
	setp.ge.s32 	%p8, %r1, %r53;
	@%p8 bra 	$L__BB0_14;
	mul.lo.s32 	%r38, %r52, %r11;
	shl.b32 	%r39, %r38, 2;
	add.s32 	%r41, %r18, %r39;
	ld.shared.u32 	%r42, [%r41+-4];
	shl.b32 	%r43, %r52, 2;
	add.s32 	%r44, %r41, %r43;
	ld.shared.u32 	%r45, [%r44+-4];
	st.shared.u32 	[%r41+-4], %r45;
	add.s32 	%r46, %r45, %r42;
	st.shared.u32 	[%r44+-4], %r46;
$L__BB0_14:
	bar.sync 	0;
	shl.b32 	%r53, %r53, 1;
	setp.lt.s32 	%p9, %r53, %r16;
	@%p9 bra 	$L__BB0_12;
$L__BB0_15:
	setp.ge.s32 	%p10, %r2, %r16;
	@%p10 bra 	$L__BB0_18;
	ld.shared.u32 	%r47, [%r3];
	cvta.to.global.u64 	%rd7, %rd4;
	mul.wide.u32 	%rd8, %r2, 4;
	add.s64 	%rd2, %rd7, %rd8;
	st.global.u32 	[%rd2], %r47;
	add.s32 	%r48, %r2, 1;
	setp.ge.s32 	%p11, %r48, %r16;
	@%p11 bra 	$L__BB0_18;
	ld.shared.u32 	%r49, [%r3+4];
	st.global.u32 	[%rd2+4], %r49;
$L__BB0_18:
	ret;

}


// ===== COMPILED SASS (sm_100) =====

	.target	sm_100

	.elftype	@"ET_EXEC"


//--------------------- .note.nv.tkinfo           --------------------------
	.section	.note.nv.tkinfo,"",@"SHT_NOTE"
	.sectionflags	@"SHF_NOTE_NV_TKINFO"
	.tkinfo
        /*0018*/ 	.word	0x00000002
        /*0030*/ 	.string	""
        /*0030*/ 	.string	"ptxas"
        /*0030*/ 	.string	"Cuda compilation tools, release 13.0, V13.0.88"
        /*0030*/ 	.string	"Build cuda_13.0.r13.0/compiler.36424714_0"
        /*0030*/ 	.string	"-arch sm_100 -m 64 "



//--------------------- .note.nv.cuinfo           --------------------------
	.section	.note.nv.cuinfo,"",@"SHT_NOTE"
	.sectionflags	@"SHF_NOTE_NV_CUINFO"
        /*0018*/ 	.short	0x0002
        /*001a*/ 	.short	0x0064
        /*001c*/ 	.short	0x0082
	.zero		2


//--------------------- .nv.info                  --------------------------
	.section	.nv.info,"",@"SHT_CUDA_INFO"
	.align	4


	//----- nvinfo : EIATTR_REGCOUNT
	.align		4
        /*0000*/ 	.byte	0x04, 0x2f
        /*0002*/ 	.short	(.L_1 - .L_0)
	.align		4
.L_0:
        /*0004*/ 	.word	index@(_Z13prefixSumCUDAPiS_i)
        /*0008*/ 	.word	0x0000000d


	//----- nvinfo : EIATTR_FRAME_SIZE
	.align		4
.L_1:
        /*000c*/ 	.byte	0x04, 0x11
        /*000e*/ 	.short	(.L_3 - .L_2)
	.align		4
.L_2:
        /*0010*/ 	.word	index@(_Z13prefixSumCUDAPiS_i)
        /*0014*/ 	.word	0x00000000


	//----- nvinfo : EIATTR_MIN_STACK_SIZE
	.align		4
.L_3:
        /*0018*/ 	.byte	0x04, 0x12
        /*001a*/ 	.short	(.L_5 - .L_4)
	.align		4
.L_4:
        /*001c*/ 	.word	index@(_Z13prefixSumCUDAPiS_i)
        /*0020*/ 	.word	0x00000000
.L_5:


//--------------------- .nv.compat                --------------------------
	.section	.nv.compat,"",@"SHT_CUDA_COMPAT_INFO"
	.align	4
        /*0000*/ 	.byte	0x02, 0x09, 0x00, 0x00, 0x02, 0x02, 0x01, 0x00, 0x02, 0x05, 0x05, 0x00, 0x03, 0x07, 0x01, 0x01
        /*0010*/ 	.byte	0x02, 0x03, 0x00, 0x00, 0x02, 0x06, 0x01, 0x00, 0x04, 0x0b, 0x08, 0x00, 0x09, 0x00, 0x00, 0x00
        /*0020*/ 	.byte	0x00, 0x00, 0x00, 0x00


//--------------------- .nv.info._Z13prefixSumCUDAPiS_i --------------------------
	.section	.nv.info._Z13prefixSumCUDAPiS_i,"",@"SHT_CUDA_INFO"
	.sectionflags	@""
	.align	4


	//----- nvinfo : EIATTR_CUDA_API_VERSION
	.align		4
        /*0000*/ 	.byte	0x04, 0x37
        /*0002*/ 	.short	(.L_7 - .L_6)
.L_6:
        /*0004*/ 	.word	0x00000082


	//----- nvinfo : EIATTR_KPARAM_INFO
	.align		4
.L_7:
        /*0008*/ 	.byte	0x04, 0x17
        /*000a*/ 	.short	(.L_9 - .L_8)
.L_8:
        /*000c*/ 	.word	0x00000000
        /*0010*/ 	.short	0x0002
        /*0012*/ 	.short	0x0010
        /*0014*/ 	.byte	0x00, 0xf0, 0x11, 0x00


	//----- nvinfo : EIATTR_KPARAM_INFO
	.align		4
.L_9:
        /*0018*/ 	.byte	0x04, 0x17
        /*001a*/ 	.short	(.L_11 - .L_10)
.L_10:
        /*001c*/ 	.word	0x00000000
        /*0020*/ 	.short	0x0001
        /*0022*/ 	.short	0x0008
        /*0024*/ 	.byte	0x00, 0xf5, 0x21, 0x00


	//----- nvinfo : EIATTR_KPARAM_INFO
	.align		4
.L_11:
        /*0028*/ 	.byte	0x04, 0x17
        /*002a*/ 	.short	(.L_13 - .L_12)
.L_12:
        /*002c*/ 	.word	0x00000000
        /*0030*/ 	.short	0x0000
        /*0032*/ 	.short	0x0000
        /*0034*/ 	.byte	0x00, 0xf5, 0x21, 0x00


	//----- nvinfo : EIATTR_SPARSE_MMA_MASK
	.align		4
.L_13:
        /*0038*/ 	.byte	0x03, 0x50
        /*003a*/ 	.short	0x0000


	//----- nvinfo : EIATTR_MAXREG_COUNT
	.align		4
        /*003c*/ 	.byte	0x03, 0x1b
        /*003e*/ 	.short	0x00ff


	//----- nvinfo : EIATTR_NUM_BARRIERS
	.align		4
        /*0040*/ 	.byte	0x02, 0x4c
        /*0042*/ 	.byte	0x01
	.zero		1


	//----- nvinfo : EIATTR_MERCURY_ISA_VERSION
	.align		4
        /*0044*/ 	.byte	0x03, 0x5f
        /*0046*/ 	.short	0x0101


	//----- nvinfo : EIATTR_VRC_CTA_INIT_COUNT
	.align		4
        /*0048*/ 	.byte	0x02, 0x4a
	.zero		1
	.zero		1


	//----- nvinfo : EIATTR_EXIT_INSTR_OFFSETS
	.align		4
        /*004c*/ 	.byte	0x04, 0x1c
        /*004e*/ 	.short	(.L_15 - .L_14)


	//   ....[0]....
.L_14:
        /*0050*/ 	.word	0x00000430


	//   ....[1]....
        /*0054*/ 	.word	0x000004a0


	//   ....[2]....
        /*0058*/ 	.word	0x000004c0


	//----- nvinfo : EIATTR_CRS_STACK_SIZE
	.align		4
.L_15:
        /*005c*/ 	.byte	0x04, 0x1e
        /*005e*/ 	.short	(.L_17 - .L_16)
.L_16:
        /*0060*/ 	.word	0x00000000


	//----- nvinfo : EIATTR_CBANK_PARAM_SIZE
	.align		4
.L_17:
        /*0064*/ 	.byte	0x03, 0x19
        /*0066*/ 	.short	0x0014


	//----- nvinfo : EIATTR_PARAM_CBANK
	.align		4
        /*0068*/ 	.byte	0x04, 0x0a
        /*006a*/ 	.short	(.L_19 - .L_18)
	.align		4
.L_18:
        /*006c*/ 	.word	index@(.nv.constant0._Z13prefixSumCUDAPiS_i)
        /*0070*/ 	.short	0x0380
        /*0072*/ 	.short	0x0014


	//----- nvinfo : EIATTR_SW_WAR
	.align		4
.L_19:
        /*0074*/ 	.byte	0x04, 0x36
        /*0076*/ 	.short	(.L_21 - .L_20)
.L_20:
        /*0078*/ 	.word	0x00000008
.L_21:


//--------------------- .nv.callgraph             --------------------------
	.section	.nv.callgraph,"",@"SHT_CUDA_CALLGRAPH"
	.align	4
	.sectionentsize	8
	.align		4
        /*0000*/ 	.word	0x00000000
	.align		4
        /*0004*/ 	.word	0xffffffff
	.align		4
        /*0008*/ 	.word	0x00000000
	.align		4
        /*000c*/ 	.word	0xfffffffe
	.align		4
        /*0010*/ 	.word	0x00000000
	.align		4
        /*0014*/ 	.word	0xfffffffd
	.align		4
        /*0018*/ 	.word	0x00000000
	.align		4
        /*001c*/ 	.word	0xfffffffc


//--------------------- .text._Z13prefixSumCUDAPiS_i --------------------------
	.section	.text._Z13prefixSumCUDAPiS_i,"ax",@progbits
	.align	128
        .global         _Z13prefixSumCUDAPiS_i
        .type           _Z13prefixSumCUDAPiS_i,@function
        .size           _Z13prefixSumCUDAPiS_i,(.L_x_7 - _Z13prefixSumCUDAPiS_i)
        .other          _Z13prefixSumCUDAPiS_i,@"STO_CUDA_ENTRY STV_DEFAULT"
_Z13prefixSumCUDAPiS_i:
.text._Z13prefixSumCUDAPiS_i:
[----:B------:R-:W-:Y:S01]  /*0000*/  LDC R1, c[0x0][0x37c] ;  /* 0x0000df00ff017b82 */ /* 0x000fe20000000800 */
[----:B------:R-:W0:Y:S01]  /*0010*/  S2R R10, SR_TID.X ;  /* 0x00000000000a7919 */ /* 0x000e220000002100 */
[----:B------:R-:W1:Y:S06]  /*0020*/  LDCU UR6, c[0x0][0x390] ;  /* 0x00007200ff0677ac */ /* 0x000e6c0008000800 */
[----:B------:R-:W2:Y:S01]  /*0030*/  S2UR UR5, SR_CgaCtaId ;  /* 0x00000000000579c3 */ /* 0x000ea20000008800 */
[----:B------:R-:W-:Y:S01]  /*0040*/  BSSY.RECONVERGENT B0, `(.L_x_0) ;  /* 0x0000012000007945 */ /* 0x000fe20003800200 */
[----:B------:R-:W-:Y:S01]  /*0050*/  UMOV UR4, 0x400 ;  /* 0x0000040000047882 */ /* 0x000fe20000000000 */
[----:B------:R-:W3:Y:S05]  /*0060*/  LDCU.64 UR8, c[0x0][0x358] ;  /* 0x00006b00ff0877ac */ /* 0x000eea0008000a00 */
[----:B------:R-:W4:Y:S01]  /*0070*/  LDC R9, c[0x0][0x390] ;  /* 0x0000e400ff097b82 */ /* 0x000f220000000800 */
[----:B--2---:R-:W-:Y:S01]  /*0080*/  ULEA UR4, UR5, UR4, 0x18 ;  /* 0x0000000405047291 */ /* 0x004fe2000f8ec0ff */
[C---:B0-----:R-:W-:Y:S01]  /*0090*/  IMAD.SHL.U32 R0, R10.reuse, 0x2, RZ ;  /* 0x000000020a007824 */ /* 0x041fe200078e00ff */
[----:B------:R-:W-:-:S04]  /*00a0*/  ISETP.NE.AND P0, PT, R10, RZ, PT ;  /* 0x000000ff0a00720c */ /* 0x000fc80003f05270 */
[----:B------:R-:W-:Y:S02]  /*00b0*/  LEA R4, R10, UR4, 0x3 ;  /* 0x000000040a047c11 */ /* 0x000fe4000f8e18ff */
[----:B-1----:R-:W-:-:S13]  /*00c0*/  ISETP.GE.AND P1, PT, R0, UR6, PT ;  /* 0x0000000600007c0c */ /* 0x002fda000bf26270 */
[----:B---3--:R-:W-:Y:S05]  /*00d0*/  @P1 BRA `(.L_x_1) ;  /* 0x0000000000201947 */ /* 0x008fea0003800000 */
[----:B------:R-:W0:Y:S01]  /*00e0*/  LDC.64 R2, c[0x0][0x380] ;  /* 0x0000e000ff027b82 */ /* 0x000e220000000a00 */
[----:B------:R-:W-:-:S05]  /*00f0*/  VIADD R5, R0, 0x1 ;  /* 0x0000000100057836 */ /* 0x000fca0000000000 */
[----:B------:R-:W-:Y:S01]  /*0100*/  ISETP.GE.U32.AND P1, PT, R5, UR6, PT ;  /* 0x0000000605007c0c */ /* 0x000fe2000bf26070 */
[----:B0-----:R-:W-:-:S05]  /*0110*/  IMAD.WIDE.U32 R2, R0, 0x4, R2 ;  /* 0x0000000400027825 */ /* 0x001fca00078e0002 */
[----:B------:R-:W2:Y:S07]  /*0120*/  LDG.E R5, desc[UR8][R2.64] ;  /* 0x0000000802057981 */ /* 0x000eae000c1e1900 */
[----:B------:R-:W3:Y:S04]  /*0130*/  @!P1 LDG.E R7, desc[UR8][R2.64+0x4] ;  /* 0x0000040802079981 */ /* 0x000ee8000c1e1900 */
[----:B--2---:R0:W-:Y:S04]  /*0140*/  STS [R4], R5 ;  /* 0x0000000504007388 */ /* 0x0041e80000000800 */
[----:B---3--:R0:W-:Y:S02]  /*0150*/  @!P1 STS [R4+0x4], R7 ;  /* 0x0000040704009388 */ /* 0x0081e40000000800 */
.L_x_1:
[----:B------:R-:W-:Y:S05]  /*0160*/  BSYNC.RECONVERGENT B0 ;  /* 0x0000000000007941 */ /* 0x000fea0003800200 */
.L_x_0:
[----:B------:R-:W-:Y:S01]  /*0170*/  BAR.SYNC.DEFER_BLOCKING 0x0 ;  /* 0x0000000000007b1d */ /* 0x000fe20000010000 */
[----:B------:R-:W-:Y:S01]  /*0180*/  USHF.R.S32.HI UR5, URZ, 0x1, UR6 ;  /* 0x00000001ff057899 */ /* 0x000fe20008011406 */
[C---:B----4-:R-:W-:Y:S01]  /*0190*/  ISETP.GE.AND P2, PT, R9.reuse, 0x2, PT ;  /* 0x000000020900780c */ /* 0x050fe20003f46270 */
[----:B------:R-:W-:Y:S01]  /*01a0*/  IMAD.MOV.U32 R2, RZ, RZ, 0x1 ;  /* 0x00000001ff027424 */ /* 0x000fe200078e00ff */
[----:B------:R-:W-:Y:S01]  /*01b0*/  @!P0 LEA R8, R9, UR4, 0x2 ;  /* 0x0000000409088c11 */ /* 0x000fe2000f8e10ff */
[----:B------:R-:W-:-:S09]  /*01c0*/  UISETP.GE.AND UP0, UPT, UR5, 0x1, UPT ;  /* 0x000000010500788c */ /* 0x000fd2000bf06270 */
[----:B------:R-:W-:Y:S05]  /*01d0*/  BRA.U !UP0, `(.L_x_2) ;  /* 0x0000000108407547 */ /* 0x000fea000b800000 */
[----:B0-----:R-:W-:Y:S02]  /*01e0*/  VIADD R7, R0, 0x1 ;  /* 0x0000000100077836 */ /* 0x001fe40000000000 */
[----:B------:R-:W-:-:S07]  /*01f0*/  IMAD.MOV.U32 R2, RZ, RZ, 0x1 ;  /* 0x00000001ff027424 */ /* 0x000fce00078e00ff */
.L_x_3:
[----:B------:R-:W-:Y:S01]  /*0200*/  ISETP.GE.AND P1, PT, R10, UR5, PT ;  /* 0x000000050a007c0c */ /* 0x000fe2000bf26270 */
[----:B------:R-:W-:Y:S02]  /*0210*/  UISETP.GT.U32.AND UP0, UPT, UR5, 0x1, UPT ;  /* 0x000000010500788c */ /* 0x000fe4000bf04070 */
[----:B------:R-:W-:-:S07]  /*0220*/  USHF.R.U32.HI UR6, URZ, 0x1, UR5 ;  /* 0x00000001ff067899 */ /* 0x000fce0008011605 */
[----:B------:R-:W-:-:S03]  /*0230*/  UMOV UR5, UR6 ;  /* 0x0000000600057c82 */ /* 0x000fc60008000000 */
[----:B------:R-:W-:-:S05]  /*0240*/  @!P1 IMAD R3, R7, R2, RZ ;  /* 0x0000000207039224 */ /* 0x000fca00078e02ff */
[----:B------:R-:W-:-:S05]  /*0250*/  @!P1 LEA R3, R3, UR4, 0x2 ;  /* 0x0000000403039c11 */ /* 0x000fca000f8e10ff */
[C---:B-1----:R-:W-:Y:S02]  /*0260*/  @!P1 IMAD R5, R2.reuse, 0x4, R3 ;  /* 0x0000000402059824 */ /* 0x042fe400078e0203 */
[----:B------:R-:W-:Y:S01]  /*0270*/  @!P1 LDS R3, [R3+-0x4] ;  /* 0xfffffc0003039984 */ /* 0x000fe20000000800 */
[----:B------:R-:W-:-:S03]  /*0280*/  IMAD.SHL.U32 R2, R2, 0x2, RZ ;  /* 0x0000000202027824 */ /* 0x000fc600078e00ff */
[----:B------:R-:W0:Y:S02]  /*0290*/  @!P1 LDS R6, [R5+-0x4] ;  /* 0xfffffc0005069984 */ /* 0x000e240000000800 */
[----:B0-----:R-:W-:-:S05]  /*02a0*/  @!P1 IADD3 R6, PT, PT, R3, R6, RZ ;  /* 0x0000000603069210 */ /* 0x001fca0007ffe0ff */
[----:B------:R1:W-:Y:S01]  /*02b0*/  @!P1 STS [R5+-0x4], R6 ;  /* 0xfffffc0605009388 */ /* 0x0003e20000000800 */
[----:B------:R-:W-:Y:S06]  /*02c0*/  BAR.SYNC.DEFER_BLOCKING 0x0 ;  /* 0x0000000000007b1d */ /* 0x000fec0000010000 */
[----:B------:R-:W-:Y:S05]  /*02d0*/  BRA.U UP0, `(.L_x_3) ;  /* 0xfffffffd00c87547 */ /* 0x000fea000b83ffff */
.L_x_2:
[----:B------:R2:W-:Y:S01]  /*02e0*/  @!P0 STS [R8+-0x4], RZ ;  /* 0xfffffcff08008388 */ /* 0x0005e20000000800 */
[----:B------:R-:W-:Y:S06]  /*02f0*/  BAR.SYNC.DEFER_BLOCKING 0x0 ;  /* 0x0000000000007b1d */ /* 0x000fec0000010000 */
[----:B------:R-:W-:Y:S05]  /*0300*/  @!P2 BRA `(.L_x_4) ;  /* 0x000000000044a947 */ /* 0x000fea0003800000 */
[----:B------:R-:W3:Y:S01]  /*0310*/  LDC R9, c[0x0][0x390] ;  /* 0x0000e400ff097b82 */ /* 0x000ee20000000800 */
[----:B0-----:R-:W-:Y:S01]  /*0320*/  VIADD R7, R0, 0x1 ;  /* 0x0000000100077836 */ /* 0x001fe20000000000 */
[----:B------:R-:W-:-:S06]  /*0330*/  UMOV UR5, 0x1 ;  /* 0x0000000100057882 */ /* 0x000fcc0000000000 */
.L_x_5:
[----:B------:R-:W-:Y:S01]  /*0340*/  ISETP.GE.AND P0, PT, R10, UR5, PT ;  /* 0x000000050a007c0c */ /* 0x000fe2000bf06270 */
[----:B------:R-:W-:Y:S01]  /*0350*/  USHF.L.U32 UR5, UR5, 0x1, URZ ;  /* 0x0000000105057899 */ /* 0x000fe200080006ff */
[----:B------:R-:W-:-:S11]  /*0360*/  SHF.R.S32.HI R2, RZ, 0x1, R2 ;  /* 0x00000001ff027819 */ /* 0x000fd60000011402 */
[----:B------:R-:W-:-:S05]  /*0370*/  @!P0 IMAD R3, R7, R2, RZ ;  /* 0x0000000207038224 */ /* 0x000fca00078e02ff */
[----:B------:R-:W-:-:S05]  /*0380*/  @!P0 LEA R3, R3, UR4, 0x2 ;  /* 0x0000000403038c11 */ /* 0x000fca000f8e10ff */
[----:B-1----:R-:W-:Y:S01]  /*0390*/  @!P0 IMAD R6, R2, 0x4, R3 ;  /* 0x0000000402068824 */ /* 0x002fe200078e0203 */
[----:B------:R-:W-:Y:S04]  /*03a0*/  @!P0 LDS R5, [R3+-0x4] ;  /* 0xfffffc0003058984 */ /* 0x000fe80000000800 */
[----:B--2---:R-:W0:Y:S02]  /*03b0*/  @!P0 LDS R8, [R6+-0x4] ;  /* 0xfffffc0006088984 */ /* 0x004e240000000800 */
[----:B0-----:R-:W-:Y:S02]  /*03c0*/  @!P0 IADD3 R5, PT, PT, R5, R8, RZ ;  /* 0x0000000805058210 */ /* 0x001fe40007ffe0ff */
[----:B------:R4:W-:Y:S04]  /*03d0*/  @!P0 STS [R3+-0x4], R8 ;  /* 0xfffffc0803008388 */ /* 0x0009e80000000800 */
[----:B------:R4:W-:Y:S01]  /*03e0*/  @!P0 STS [R6+-0x4], R5 ;  /* 0xfffffc0506008388 */ /* 0x0009e20000000800 */
[----:B------:R-:W-:Y:S01]  /*03f0*/  BAR.SYNC.DEFER_BLOCKING 0x0 ;  /* 0x0000000000007b1d */ /* 0x000fe20000010000 */
[----:B---3--:R-:W-:-:S13]  /*0400*/  ISETP.LE.AND P0, PT, R9, UR5, PT ;  /* 0x0000000509007c0c */ /* 0x008fda000bf03270 */
[----:B----4-:R-:W-:Y:S05]  /*0410*/  @!P0 BRA `(.L_x_5) ;  /* 0xfffffffc00c88947 */ /* 0x010fea000383ffff */
.L_x_4:
[----:B------:R-:W-:-:S13]  /*0420*/  ISETP.GE.AND P0, PT, R0, R9, PT ;  /* 0x000000090000720c */ /* 0x000fda0003f06270 */
[----:B------:R-:W-:Y:S05]  /*0430*/  @P0 EXIT ;  /* 0x000000000000094d */ /* 0x000fea0003800000 */
[----:B01----:R-:W0:Y:S01]  /*0440*/  LDS.64 R4, [R4] ;  /* 0x0000000004047984 */ /* 0x003e220000000a00 */
[----:B------:R-:W1:Y:S01]  /*0450*/  LDC.64 R2, c[0x0][0x388] ;  /* 0x0000e200ff027b82 */ /* 0x000e620000000a00 */
[----:B------:R-:W-:-:S05]  /*0460*/  VIADD R6, R0, 0x1 ;  /* 0x0000000100067836 */ /* 0x000fca0000000000 */
[----:B------:R-:W-:Y:S01]  /*0470*/  ISETP.GE.AND P0, PT, R6, R9, PT ;  /* 0x000000090600720c */ /* 0x000fe20003f06270 */
[----:B-1----:R-:W-:-:S05]  /*0480*/  IMAD.WIDE.U32 R2, R0, 0x4, R2 ;  /* 0x0000000400027825 */ /* 0x002fca00078e0002 */
[----:B0-----:R0:W-:Y:S07]  /*0490*/  STG.E desc[UR8][R2.64], R4 ;  /* 0x0000000402007986 */ /* 0x0011ee000c101908 */
[----:B------:R-:W-:Y:S05]  /*04a0*/  @P0 EXIT ;  /* 0x000000000000094d */ /* 0x000fea0003800000 */
[----:B------:R-:W-:Y:S01]  /*04b0*/  STG.E desc[UR8][R2.64+0x4], R5 ;  /* 0x0000040502007986 */ /* 0x000fe2000c101908 */
[----:B------:R-:W-:Y:S05]  /*04c0*/  EXIT ;  /* 0x000000000000794d */ /* 0x000fea0003800000 */
.L_x_6:
[----:B------:R-:W-:-:S00]  /*04d0*/  BRA `(.L_x_6) ;  /* 0xfffffffc00fc7947 */ /* 0x000fc0000383ffff */
[----:B------:R-:W-:-:S00]  /*04e0*/  NOP ;  /* 0x0000000000007918 */ /* 0x000fc00000000000 */
        /* <DEDUP_REMOVED lines=9> */
.L_x_7:


//--------------------- .nv.shared._Z13prefixSumCUDAPiS_i --------------------------
	.section	.nv.shared._Z13prefixSumCUDAPiS_i,"aw",@nobits
	.sectionflags	@""
	.align	16
	.zero		1024


//--------------------- .nv.shared.reserved.0     --------------------------
	.section	.nv.shared.reserved.0,"aw",@nobits
	.weak		__nv_reservedSMEM_offset_0_alias
	.size		__nv_reservedSMEM_offset_0_alias, 0, 64
	.other		__nv_reservedSMEM_offset_0_alias,@"STO_CUDA_RESERVED_SHARED STV_DEFAULT"
__nv_reservedSMEM_offset_0_alias:
	.zero		0
	.zero		64


//--------------------- .nv.constant0._Z13prefixSumCUDAPiS_i --------------------------
	.section	.nv.constant0._Z13prefixSumCUDAPiS_i,"a",@progbits
	.sectionflags	@""
	.align	4
.nv.constant0._Z13prefixSumCUDAPiS_i:
	.zero		916


//--------------------- SYMBOLS --------------------------

	.type		.nv.reservedSmem.offset0,@object
	.size		.nv.reservedSmem.offset0,0x4
	.type		.nv.reservedSmem.cap,@object
	.size		.nv.reservedSmem.cap,0x4
